//
// Generated by NVIDIA NVVM Compiler
//
// Compiler Build ID: CL-36424714
// Cuda compilation tools, release 13.0, V13.0.88
// Based on NVVM 20.0.0
//

.version 9.0
.target sm_100
.address_size 64

	// .globl	_Z6kernelPfS_ii
.extern .func  (.param .b32 func_retval0) vprintf
(
	.param .b64 vprintf_param_0,
	.param .b64 vprintf_param_1
)
;
.global .align 1 .b8 $str[29] = {99, 111, 111, 114, 100, 105, 110, 97, 116, 101, 115, 32, 40, 120, 44, 121, 41, 32, 61, 32, 40, 37, 100, 44, 37, 100, 41, 10};

.visible .entry _Z6kernelPfS_ii(
	.param .u64 .ptr .align 1 _Z6kernelPfS_ii_param_0,
	.param .u64 .ptr .align 1 _Z6kernelPfS_ii_param_1,
	.param .u32 _Z6kernelPfS_ii_param_2,
	.param .u32 _Z6kernelPfS_ii_param_3
)
{
	.local .align 8 .b8 	__local_depot0[8];
	.reg .b64 	%SP;
	.reg .b64 	%SPL;
	.reg .pred 	%p<11>;
	.reg .b32 	%r<51>;
	.reg .b32 	%f<56>;
	.reg .b64 	%rd<52>;

	mov.u64 	%SPL, __local_depot0;
	cvta.local.u64 	%SP, %SPL;
	ld.param.u64 	%rd4, [_Z6kernelPfS_ii_param_0];
	ld.param.u64 	%rd3, [_Z6kernelPfS_ii_param_1];
	ld.param.u32 	%r19, [_Z6kernelPfS_ii_param_2];
	ld.param.u32 	%r21, [_Z6kernelPfS_ii_param_3];
	cvta.to.global.u64 	%rd1, %rd4;
	mov.u32 	%r22, %ctaid.x;
	mov.u32 	%r23, %ntid.x;
	mov.u32 	%r24, %tid.x;
	mad.lo.s32 	%r1, %r22, %r23, %r24;
	mov.u32 	%r25, %ctaid.y;
	mov.u32 	%r26, %ntid.y;
	mov.u32 	%r27, %tid.y;
	mad.lo.s32 	%r28, %r25, %r26, %r27;
	max.s32 	%r29, %r1, %r28;
	setp.ge.s32 	%p1, %r29, %r21;
	@%p1 bra 	$L__BB0_13;
	cvta.to.global.u64 	%rd5, %rd3;
	add.u64 	%rd6, %SP, 0;
	add.u64 	%rd7, %SPL, 0;
	st.local.v2.u32 	[%rd7], {%r1, %r28};
	mov.u64 	%rd8, $str;
	cvta.global.u64 	%rd9, %rd8;
	{ // callseq 0, 0
	.param .b64 param0;
	st.param.b64 	[param0], %rd9;
	.param .b64 param1;
	st.param.b64 	[param1], %rd6;
	.param .b32 retval0;
	call.uni (retval0), 
	vprintf, 
	(
	param0, 
	param1
	);
	ld.param.b32 	%r30, [retval0];
	} // callseq 0
	mad.lo.s32 	%r32, %r21, %r28, %r1;
	mul.wide.s32 	%rd10, %r32, 4;
	add.s64 	%rd2, %rd5, %rd10;
	mov.b32 	%r33, 0;
	st.global.u32 	[%rd2], %r33;
	setp.lt.s32 	%p2, %r19, 1;
	@%p2 bra 	$L__BB0_13;
	and.b32  	%r3, %r19, 7;
	setp.lt.u32 	%p3, %r19, 8;
	mov.b32 	%r49, 0;
	mov.f32 	%f53, 0f00000000;
	@%p3 bra 	$L__BB0_5;
	and.b32  	%r49, %r19, 2147483640;
	neg.s32 	%r47, %r49;
	shl.b32 	%r6, %r21, 3;
	mov.f32 	%f53, 0f00000000;
	mul.wide.s32 	%rd15, %r21, 4;
	mov.u32 	%r45, %r28;
	mov.u32 	%r46, %r1;
$L__BB0_4:
	.pragma "nounroll";
	mul.wide.s32 	%rd11, %r45, 4;
	add.s64 	%rd12, %rd1, %rd11;
	ld.global.f32 	%f10, [%rd12];
	mul.wide.s32 	%rd13, %r46, 4;
	add.s64 	%rd14, %rd1, %rd13;
	ld.global.f32 	%f11, [%rd14];
	fma.rn.f32 	%f12, %f10, %f11, %f53;
	st.global.f32 	[%rd2], %f12;
	add.s64 	%rd16, %rd12, %rd15;
	ld.global.f32 	%f13, [%rd16];
	add.s64 	%rd17, %rd14, %rd15;
	ld.global.f32 	%f14, [%rd17];
	fma.rn.f32 	%f15, %f13, %f14, %f12;
	st.global.f32 	[%rd2], %f15;
	add.s64 	%rd18, %rd16, %rd15;
	ld.global.f32 	%f16, [%rd18];
	add.s64 	%rd19, %rd17, %rd15;
	ld.global.f32 	%f17, [%rd19];
	fma.rn.f32 	%f18, %f16, %f17, %f15;
	st.global.f32 	[%rd2], %f18;
	add.s64 	%rd20, %rd18, %rd15;
	ld.global.f32 	%f19, [%rd20];
	add.s64 	%rd21, %rd19, %rd15;
	ld.global.f32 	%f20, [%rd21];
	fma.rn.f32 	%f21, %f19, %f20, %f18;
	st.global.f32 	[%rd2], %f21;
	add.s64 	%rd22, %rd20, %rd15;
	ld.global.f32 	%f22, [%rd22];
	add.s64 	%rd23, %rd21, %rd15;
	ld.global.f32 	%f23, [%rd23];
	fma.rn.f32 	%f24, %f22, %f23, %f21;
	st.global.f32 	[%rd2], %f24;
	add.s64 	%rd24, %rd22, %rd15;
	ld.global.f32 	%f25, [%rd24];
	add.s64 	%rd25, %rd23, %rd15;
	ld.global.f32 	%f26, [%rd25];
	fma.rn.f32 	%f27, %f25, %f26, %f24;
	st.global.f32 	[%rd2], %f27;
	add.s64 	%rd26, %rd24, %rd15;
	ld.global.f32 	%f28, [%rd26];
	add.s64 	%rd27, %rd25, %rd15;
	ld.global.f32 	%f29, [%rd27];
	fma.rn.f32 	%f30, %f28, %f29, %f27;
	st.global.f32 	[%rd2], %f30;
	add.s64 	%rd28, %rd26, %rd15;
	ld.global.f32 	%f31, [%rd28];
	add.s64 	%rd29, %rd27, %rd15;
	ld.global.f32 	%f32, [%rd29];
	fma.rn.f32 	%f53, %f31, %f32, %f30;
	st.global.f32 	[%rd2], %f53;
	add.s32 	%r47, %r47, 8;
	add.s32 	%r46, %r46, %r6;
	add.s32 	%r45, %r45, %r6;
	setp.ne.s32 	%p4, %r47, 0;
	@%p4 bra 	$L__BB0_4;
$L__BB0_5:
	setp.eq.s32 	%p5, %r3, 0;
	@%p5 bra 	$L__BB0_13;
	and.b32  	%r14, %r19, 3;
	setp.lt.u32 	%p6, %r3, 4;
	@%p6 bra 	$L__BB0_8;
	mul.lo.s32 	%r35, %r49, %r21;
	add.s32 	%r36, %r35, %r28;
	mul.wide.s32 	%rd30, %r36, 4;
	add.s64 	%rd31, %rd1, %rd30;
	ld.global.f32 	%f33, [%rd31];
	add.s32 	%r37, %r35, %r1;
	mul.wide.s32 	%rd32, %r37, 4;
	add.s64 	%rd33, %rd1, %rd32;
	ld.global.f32 	%f34, [%rd33];
	fma.rn.f32 	%f35, %f33, %f34, %f53;
	st.global.f32 	[%rd2], %f35;
	mul.wide.s32 	%rd34, %r21, 4;
	add.s64 	%rd35, %rd31, %rd34;
	ld.global.f32 	%f36, [%rd35];
	add.s64 	%rd36, %rd33, %rd34;
	ld.global.f32 	%f37, [%rd36];
	fma.rn.f32 	%f38, %f36, %f37, %f35;
	st.global.f32 	[%rd2], %f38;
	add.s64 	%rd37, %rd35, %rd34;
	ld.global.f32 	%f39, [%rd37];
	add.s64 	%rd38, %rd36, %rd34;
	ld.global.f32 	%f40, [%rd38];
	fma.rn.f32 	%f41, %f39, %f40, %f38;
	st.global.f32 	[%rd2], %f41;
	add.s64 	%rd39, %rd37, %rd34;
	ld.global.f32 	%f42, [%rd39];
	add.s64 	%rd40, %rd38, %rd34;
	ld.global.f32 	%f43, [%rd40];
	fma.rn.f32 	%f53, %f42, %f43, %f41;
	st.global.f32 	[%rd2], %f53;
	add.s32 	%r49, %r49, 4;
$L__BB0_8:
	setp.eq.s32 	%p7, %r14, 0;
	@%p7 bra 	$L__BB0_13;
	setp.eq.s32 	%p8, %r14, 1;
	@%p8 bra 	$L__BB0_11;
	mul.lo.s32 	%r38, %r49, %r21;
	add.s32 	%r39, %r38, %r28;
	mul.wide.s32 	%rd41, %r39, 4;
	add.s64 	%rd42, %rd1, %rd41;
	ld.global.f32 	%f44, [%rd42];
	add.s32 	%r40, %r38, %r1;
	mul.wide.s32 	%rd43, %r40, 4;
	add.s64 	%rd44, %rd1, %rd43;
	ld.global.f32 	%f45, [%rd44];
	fma.rn.f32 	%f46, %f44, %f45, %f53;
	st.global.f32 	[%rd2], %f46;
	mul.wide.s32 	%rd45, %r21, 4;
	add.s64 	%rd46, %rd42, %rd45;
	ld.global.f32 	%f47, [%rd46];
	add.s64 	%rd47, %rd44, %rd45;
	ld.global.f32 	%f48, [%rd47];
	fma.rn.f32 	%f53, %f47, %f48, %f46;
	st.global.f32 	[%rd2], %f53;
	add.s32 	%r49, %r49, 2;
$L__BB0_11:
	and.b32  	%r41, %r19, 1;
	setp.eq.b32 	%p9, %r41, 1;
	not.pred 	%p10, %p9;
	@%p10 bra 	$L__BB0_13;
	mul.lo.s32 	%r42, %r49, %r21;
	add.s32 	%r43, %r42, %r28;
	mul.wide.s32 	%rd48, %r43, 4;
	add.s64 	%rd49, %rd1, %rd48;
	ld.global.f32 	%f49, [%rd49];
	add.s32 	%r44, %r42, %r1;
	mul.wide.s32 	%rd50, %r44, 4;
	add.s64 	%rd51, %rd1, %rd50;
	ld.global.f32 	%f50, [%rd51];
	fma.rn.f32 	%f51, %f49, %f50, %f53;
	st.global.f32 	[%rd2], %f51;
$L__BB0_13:
	ret;

}


// ===== COMPILED SASS (sm_100) =====

	.target	sm_100

	.elftype	@"ET_EXEC"


//--------------------- .note.nv.tkinfo           --------------------------
	.section	.note.nv.tkinfo,"",@"SHT_NOTE"
	.sectionflags	@"SHF_NOTE_NV_TKINFO"
	.tkinfo
        /*0018*/ 	.word	0x00000002
        /*0030*/ 	.string	""
        /*0030*/ 	.string	"ptxas"
        /*0030*/ 	.string	"Cuda compilation tools, release 13.0, V13.0.88"
        /*0030*/ 	.string	"Build cuda_13.0.r13.0/compiler.36424714_0"
        /*0030*/ 	.string	"-arch sm_100 -m 64 "



//--------------------- .note.nv.cuinfo           --------------------------
	.section	.note.nv.cuinfo,"",@"SHT_NOTE"
	.sectionflags	@"SHF_NOTE_NV_CUINFO"
        /*0018*/ 	.short	0x0002
        /*001a*/ 	.short	0x0064
        /*001c*/ 	.short	0x0082
	.zero		2


//--------------------- .nv.info                  --------------------------
	.section	.nv.info,"",@"SHT_CUDA_INFO"
	.align	4


	//----- nvinfo : EIATTR_REGCOUNT
	.align		4
        /*0000*/ 	.byte	0x04, 0x2f
        /*0002*/ 	.short	(.L_2 - .L_1)
	.align		4
.L_1:
        /*0004*/ 	.word	index@(_Z6kernelPfS_ii)
        /*0008*/ 	.word	0x0000001e


	//----- nvinfo : EIATTR_FRAME_SIZE
	.align		4
.L_2:
        /*000c*/ 	.byte	0x04, 0x11
        /*000e*/ 	.short	(.L_4 - .L_3)
	.align		4
.L_3:
        /*0010*/ 	.word	index@(_Z6kernelPfS_ii)
        /*0014*/ 	.word	0x00000008


	//----- nvinfo : EIATTR_MIN_STACK_SIZE
	.align		4
.L_4:
        /*0018*/ 	.byte	0x04, 0x12
        /*001a*/ 	.short	(.L_6 - .L_5)
	.align		4
.L_5:
        /*001c*/ 	.word	index@(_Z6kernelPfS_ii)
        /*0020*/ 	.word	0x00000008
.L_6:


//--------------------- .nv.compat                --------------------------
	.section	.nv.compat,"",@"SHT_CUDA_COMPAT_INFO"
	.align	4
        /*0000*/ 	.byte	0x02, 0x09, 0x00, 0x00, 0x02, 0x02, 0x01, 0x00, 0x02, 0x05, 0x05, 0x00, 0x03, 0x07, 0x01, 0x01
        /*0010*/ 	.byte	0x02, 0x03, 0x00, 0x00, 0x02, 0x06, 0x01, 0x00, 0x04, 0x0b, 0x08, 0x00, 0x09, 0x00, 0x00, 0x00
        /*0020*/ 	.byte	0x00, 0x00, 0x00, 0x00


//--------------------- .nv.info._Z6kernelPfS_ii  --------------------------
	.section	.nv.info._Z6kernelPfS_ii,"",@"SHT_CUDA_INFO"
	.sectionflags	@""
	.align	4


	//----- nvinfo : EIATTR_CUDA_API_VERSION
	.align		4
        /*0000*/ 	.byte	0x04, 0x37
        /*0002*/ 	.short	(.L_8 - .L_7)
.L_7:
        /*0004*/ 	.word	0x00000082


	//----- nvinfo : EIATTR_KPARAM_INFO
	.align		4
.L_8:
        /*0008*/ 	.byte	0x04, 0x17
        /*000a*/ 	.short	(.L_10 - .L_9)
.L_9:
        /*000c*/ 	.word	0x00000000
        /*0010*/ 	.short	0x0003
        /*0012*/ 	.short	0x0014
        /*0014*/ 	.byte	0x00, 0xf0, 0x11, 0x00


	//----- nvinfo : EIATTR_KPARAM_INFO
	.align		4
.L_10:
        /*0018*/ 	.byte	0x04, 0x17
        /*001a*/ 	.short	(.L_12 - .L_11)
.L_11:
        /*001c*/ 	.word	0x00000000
        /*0020*/ 	.short	0x0002
        /*0022*/ 	.short	0x0010
        /*0024*/ 	.byte	0x00, 0xf0, 0x11, 0x00


	//----- nvinfo : EIATTR_KPARAM_INFO
	.align		4
.L_12:
        /*0028*/ 	.byte	0x04, 0x17
        /*002a*/ 	.short	(.L_14 - .L_13)
.L_13:
        /*002c*/ 	.word	0x00000000
        /*0030*/ 	.short	0x0001
        /*0032*/ 	.short	0x0008
        /*0034*/ 	.byte	0x00, 0xf5, 0x21, 0x00


	//----- nvinfo : EIATTR_KPARAM_INFO
	.align		4
.L_14:
        /*0038*/ 	.byte	0x04, 0x17
        /*003a*/ 	.short	(.L_16 - .L_15)
.L_15:
        /*003c*/ 	.word	0x00000000
        /*0040*/ 	.short	0x0000
        /*0042*/ 	.short	0x0000
        /*0044*/ 	.byte	0x00, 0xf5, 0x21, 0x00


	//----- nvinfo : EIATTR_SPARSE_MMA_MASK
	.align		4
.L_16:
        /*0048*/ 	.byte	0x03, 0x50
        /*004a*/ 	.short	0x0000


	//----- nvinfo : EIATTR_MAXREG_COUNT
	.align		4
        /*004c*/ 	.byte	0x03, 0x1b
        /*004e*/ 	.short	0x00ff


	//----- nvinfo : EIATTR_EXTERNS
	.align		4
        /*0050*/ 	.byte	0x04, 0x0f
        /*0052*/ 	.short	(.L_18 - .L_17)


	//   ....[0]....
	.align		4
.L_17:
        /*0054*/ 	.word	index@(vprintf)


	//----- nvinfo : EIATTR_MERCURY_ISA_VERSION
	.align		4
.L_18:
        /*0058*/ 	.byte	0x03, 0x5f
        /*005a*/ 	.short	0x0101


	//----- nvinfo : EIATTR_VRC_CTA_INIT_COUNT
	.align		4
        /*005c*/ 	.byte	0x02, 0x4a
	.zero		1
	.zero		1


	//----- nvinfo : EIATTR_SYSCALL_OFFSETS
	.align		4
        /*0060*/ 	.byte	0x04, 0x46
        /*0062*/ 	.short	(.L_20 - .L_19)


	//   ....[0]....
.L_19:
        /*0064*/ 	.word	0x000001a0


	//----- nvinfo : EIATTR_EXIT_INSTR_OFFSETS
	.align		4
.L_20:
        /*0068*/ 	.byte	0x04, 0x1c
        /*006a*/ 	.short	(.L_22 - .L_21)


	//   ....[0]....
.L_21:
        /*006c*/ 	.word	0x00000110


	//   ....[1]....
        /*0070*/ 	.word	0x00000210


	//   ....[2]....
        /*0074*/ 	.word	0x00000650


	//   ....[3]....
        /*0078*/ 	.word	0x00000860


	//   ....[4]....
        /*007c*/ 	.word	0x000009b0


	//   ....[5]....
        /*0080*/ 	.word	0x00000a50


	//----- nvinfo : EIATTR_CRS_STACK_SIZE
	.align		4
.L_22:
        /*0084*/ 	.byte	0x04, 0x1e
        /*0086*/ 	.short	(.L_24 - .L_23)
.L_23:
        /*0088*/ 	.word	0x00000000


	//----- nvinfo : EIATTR_CBANK_PARAM_SIZE
	.align		4
.L_24:
        /*008c*/ 	.byte	0x03, 0x19
        /*008e*/ 	.short	0x0018


	//----- nvinfo : EIATTR_PARAM_CBANK
	.align		4
        /*0090*/ 	.byte	0x04, 0x0a
        /*0092*/ 	.short	(.L_26 - .L_25)
	.align		4
.L_25:
        /*0094*/ 	.word	index@(.nv.constant0._Z6kernelPfS_ii)
        /*0098*/ 	.short	0x0380
        /*009a*/ 	.short	0x0018


	//----- nvinfo : EIATTR_SW_WAR
	.align		4
.L_26:
        /*009c*/ 	.byte	0x04, 0x36
        /*009e*/ 	.short	(.L_28 - .L_27)
.L_27:
        /*00a0*/ 	.word	0x00000008
.L_28:


//--------------------- .nv.callgraph             --------------------------
	.section	.nv.callgraph,"",@"SHT_CUDA_CALLGRAPH"
	.align	4
	.sectionentsize	8
	.align		4
        /*0000*/ 	.word	0x00000000
	.align		4
        /*0004*/ 	.word	0xffffffff
	.align		4
        /*0008*/ 	.word	index@(_Z6kernelPfS_ii)
	.align		4
        /*000c*/ 	.word	index@(vprintf)
	.align		4
        /*0010*/ 	.word	0x00000000
	.align		4
        /*0014*/ 	.word	0xfffffffe
	.align		4
        /*0018*/ 	.word	0x00000000
	.align		4
        /*001c*/ 	.word	0xfffffffd
	.align		4
        /*0020*/ 	.word	0x00000000
	.align		4
        /*0024*/ 	.word	0xfffffffc


//--------------------- .nv.constant4             --------------------------
	.section	.nv.constant4,"a",@progbits
	.align	8
	.align		8
.nv.constant4:
        /*0000*/ 	.dword	vprintf
	.align		8
        /*0008*/ 	.dword	$str


//--------------------- .text._Z6kernelPfS_ii     --------------------------
	.section	.text._Z6kernelPfS_ii,"ax",@progbits
	.align	128
        .global         _Z6kernelPfS_ii
        .type           _Z6kernelPfS_ii,@function
        .size           _Z6kernelPfS_ii,(.L_x_6 - _Z6kernelPfS_ii)
        .other          _Z6kernelPfS_ii,@"STO_CUDA_ENTRY STV_DEFAULT"
_Z6kernelPfS_ii:
.text._Z6kernelPfS_ii:
[----:B------:R-:W0:Y:S01]  /*0000*/  LDC R1, c[0x0][0x37c] ;  /* 0x0000df00ff017b82 */ /* 0x000e220000000800 */
[----:B------:R-:W1:Y:S01]  /*0010*/  S2R R3, SR_TID.X ;  /* 0x0000000000037919 */ /* 0x000e620000002100 */
[----:B------:R-:W2:Y:S06]  /*0020*/  LDCU UR5, c[0x0][0x2fc] ;  /* 0x00005f80ff0577ac */ /* 0x000eac0008000800 */
[----:B------:R-:W1:Y:S01]  /*0030*/  LDC R16, c[0x0][0x360] ;  /* 0x0000d800ff107b82 */ /* 0x000e620000000800 */
[----:B0-----:R-:W-:Y:S01]  /*0040*/  IADD3 R1, PT, PT, R1, -0x8, RZ ;  /* 0xfffffff801017810 */ /* 0x001fe20007ffe0ff */
[----:B------:R-:W0:Y:S01]  /*0050*/  S2R R0, SR_TID.Y ;  /* 0x0000000000007919 */ /* 0x000e220000002200 */
[----:B------:R-:W3:Y:S01]  /*0060*/  LDCU UR8, c[0x0][0x394] ;  /* 0x00007280ff0877ac */ /* 0x000ee20008000800 */
[----:B------:R-:W4:Y:S04]  /*0070*/  LDCU UR4, c[0x0][0x2f8] ;  /* 0x00005f00ff0477ac */ /* 0x000f280008000800 */
[----:B------:R-:W1:Y:S08]  /*0080*/  S2UR UR6, SR_CTAID.X ;  /* 0x00000000000679c3 */ /* 0x000e700000002500 */
[----:B------:R-:W0:Y:S08]  /*0090*/  S2UR UR7, SR_CTAID.Y ;  /* 0x00000000000779c3 */ /* 0x000e300000002600 */
[----:B------:R-:W0:Y:S01]  /*00a0*/  LDC R17, c[0x0][0x364] ;  /* 0x0000d900ff117b82 */ /* 0x000e220000000800 */
[----:B----4-:R-:W-:-:S04]  /*00b0*/  IADD3 R6, P1, PT, R1, UR4, RZ ;  /* 0x0000000401067c10 */ /* 0x010fc8000ff3e0ff */
[----:B--2---:R-:W-:Y:S01]  /*00c0*/  IADD3.X R7, PT, PT, RZ, UR5, RZ, P1, !PT ;  /* 0x00000005ff077c10 */ /* 0x004fe20008ffe4ff */
[----:B-1----:R-:W-:Y:S02]  /*00d0*/  IMAD R16, R16, UR6, R3 ;  /* 0x0000000610107c24 */ /* 0x002fe4000f8e0203 */
[----:B0-----:R-:W-:-:S05]  /*00e0*/  IMAD R17, R17, UR7, R0 ;  /* 0x0000000711117c24 */ /* 0x001fca000f8e0200 */
[----:B------:R-:W-:-:S04]  /*00f0*/  VIMNMX R0, PT, PT, R16, R17, !PT ;  /* 0x0000001110007248 */ /* 0x000fc80007fe0100 */
[----:B---3--:R-:W-:-:S13]  /*0100*/  ISETP.GE.AND P0, PT, R0, UR8, PT ;  /* 0x0000000800007c0c */ /* 0x008fda000bf06270 */
[----:B------:R-:W-:Y:S05]  /*0110*/  @P0 EXIT ;  /* 0x000000000000094d */ /* 0x000fea0003800000 */
[----:B------:R-:W-:Y:S01]  /*0120*/  MOV R0, 0x0 ;  /* 0x0000000000007802 */ /* 0x000fe20000000f00 */
[----:B------:R0:W-:Y:S01]  /*0130*/  STL.64 [R1], R16 ;  /* 0x0000001001007387 */ /* 0x0001e20000100a00 */
[----:B------:R-:W1:Y:S02]  /*0140*/  LDCU.64 UR4, c[0x4][0x8] ;  /* 0x01000100ff0477ac */ /* 0x000e640008000a00 */
[----:B------:R0:W2:Y:S01]  /*0150*/  LDC.64 R2, c[0x4][R0] ;  /* 0x0100000000027b82 */ /* 0x0000a20000000a00 */
[----:B------:R-:W3:Y:S01]  /*0160*/  LDCU.64 UR36, c[0x0][0x358] ;  /* 0x00006b00ff2477ac */ /* 0x000ee20008000a00 */
[----:B-1----:R-:W-:Y:S02]  /*0170*/  MOV R4, UR4 ;  /* 0x0000000400047c02 */ /* 0x002fe40008000f00 */
[----:B0-----:R-:W-:-:S07]  /*0180*/  MOV R5, UR5 ;  /* 0x0000000500057c02 */ /* 0x001fce0008000f00 */
[----:B------:R-:W-:-:S07]  /*0190*/  LEPC R20, `(.L_x_0) ;  /* 0x000000001014794e */ /* 0x000fce0000000000 */
[----:B--23--:R-:W-:Y:S05]  /*01a0*/  CALL.ABS.NOINC R2 ;  /* 0x0000000002007343 */ /* 0x00cfea0003c00000 */
.L_x_0:
[----:B------:R-:W0:Y:S08]  /*01b0*/  LDC.64 R2, c[0x0][0x390] ;  /* 0x0000e400ff027b82 */ /* 0x000e300000000a00 */
[----:B------:R-:W1:Y:S01]  /*01c0*/  LDC.64 R4, c[0x0][0x388] ;  /* 0x0000e200ff047b82 */ /* 0x000e620000000a00 */
[----:B0-----:R-:W-:Y:S01]  /*01d0*/  ISETP.GE.AND P0, PT, R2, 0x1, PT ;  /* 0x000000010200780c */ /* 0x001fe20003f06270 */
[----:B------:R-:W-:-:S04]  /*01e0*/  IMAD R7, R17, R3, R16 ;  /* 0x0000000311077224 */ /* 0x000fc800078e0210 */
[----:B-1----:R-:W-:-:S05]  /*01f0*/  IMAD.WIDE R4, R7, 0x4, R4 ;  /* 0x0000000407047825 */ /* 0x002fca00078e0204 */
[----:B------:R0:W-:Y:S03]  /*0200*/  STG.E desc[UR36][R4.64], RZ ;  /* 0x000000ff04007986 */ /* 0x0001e6000c101924 */
[----:B------:R-:W-:Y:S05]  /*0210*/  @!P0 EXIT ;  /* 0x000000000000894d */ /* 0x000fea0003800000 */
[C---:B------:R-:W-:Y:S01]  /*0220*/  ISETP.GE.U32.AND P1, PT, R2.reuse, 0x8, PT ;  /* 0x000000080200780c */ /* 0x040fe20003f26070 */
[----:B------:R-:W-:Y:S01]  /*0230*/  HFMA2 R0, -RZ, RZ, 0, 0 ;  /* 0x00000000ff007431 */ /* 0x000fe200000001ff */
[----:B------:R-:W-:Y:S02]  /*0240*/  LOP3.LUT R9, R2, 0x7, RZ, 0xc0, !PT ;  /* 0x0000000702097812 */ /* 0x000fe400078ec0ff */
[----:B------:R-:W-:Y:S02]  /*0250*/  MOV R7, RZ ;  /* 0x000000ff00077202 */ /* 0x000fe40000000f00 */
[----:B------:R-:W-:-:S07]  /*0260*/  ISETP.NE.AND P0, PT, R9, RZ, PT ;  /* 0x000000ff0900720c */ /* 0x000fce0003f05270 */
[----:B------:R-:W-:Y:S06]  /*0270*/  @!P1 BRA `(.L_x_1) ;  /* 0x0000000000f49947 */ /* 0x000fec0003800000 */
[----:B------:R-:W-:Y:S01]  /*0280*/  LOP3.LUT R0, R2, 0x7ffffff8, RZ, 0xc0, !PT ;  /* 0x7ffffff802007812 */ /* 0x000fe200078ec0ff */
[----:B------:R-:W-:Y:S01]  /*0290*/  BSSY.RECONVERGENT B0, `(.L_x_1) ;  /* 0x000003b000007945 */ /* 0x000fe20003800200 */
[----:B------:R-:W-:Y:S02]  /*02a0*/  MOV R7, RZ ;  /* 0x000000ff00077202 */ /* 0x000fe40000000f00 */
[----:B------:R-:W-:Y:S02]  /*02b0*/  MOV R10, R17 ;  /* 0x00000011000a7202 */ /* 0x000fe40000000f00 */
[----:B------:R-:W-:Y:S02]  /*02c0*/  MOV R8, R16 ;  /* 0x0000001000087202 */ /* 0x000fe40000000f00 */
[----:B------:R-:W-:-:S07]  /*02d0*/  IADD3 R6, PT, PT, -R0, RZ, RZ ;  /* 0x000000ff00067210 */ /* 0x000fce0007ffe1ff */
.L_x_2:
[----:B------:R-:W1:Y:S02]  /*02e0*/  LDC.64 R12, c[0x0][0x380] ;  /* 0x0000e000ff0c7b82 */ /* 0x000e640000000a00 */
[----:B-1----:R-:W-:-:S04]  /*02f0*/  IMAD.WIDE R14, R10, 0x4, R12 ;  /* 0x000000040a0e7825 */ /* 0x002fc800078e020c */
[----:B------:R-:W-:Y:S01]  /*0300*/  IMAD.WIDE R12, R8, 0x4, R12 ;  /* 0x00000004080c7825 */ /* 0x000fe200078e020c */
[----:B------:R-:W2:Y:S04]  /*0310*/  LDG.E R18, desc[UR36][R14.64] ;  /* 0x000000240e127981 */ /* 0x000ea8000c1e1900 */
[----:B---3--:R-:W2:Y:S01]  /*0320*/  LDG.E R11, desc[UR36][R12.64] ;  /* 0x000000240c0b7981 */ /* 0x008ea2000c1e1900 */
[----:B------:R-:W-:-:S04]  /*0330*/  IMAD.WIDE R20, R3, 0x4, R14 ;  /* 0x0000000403147825 */ /* 0x000fc800078e020e */
[----:B--2---:R-:W-:Y:S01]  /*0340*/  FFMA R11, R18, R11, R7 ;  /* 0x0000000b120b7223 */ /* 0x004fe20000000007 */
[----:B------:R-:W-:-:S04]  /*0350*/  IMAD.WIDE R18, R3, 0x4, R12 ;  /* 0x0000000403127825 */ /* 0x000fc800078e020c */
[----:B------:R1:W-:Y:S04]  /*0360*/  STG.E desc[UR36][R4.64], R11 ;  /* 0x0000000b04007986 */ /* 0x0003e8000c101924 */
[----:B------:R-:W2:Y:S04]  /*0370*/  LDG.E R22, desc[UR36][R20.64] ;  /* 0x0000002414167981 */ /* 0x000ea8000c1e1900 */
[----:B------:R-:W2:Y:S01]  /*0380*/  LDG.E R7, desc[UR36][R18.64] ;  /* 0x0000002412077981 */ /* 0x000ea2000c1e1900 */
[----:B------:R-:W-:-:S04]  /*0390*/  IMAD.WIDE R24, R3, 0x4, R20 ;  /* 0x0000000403187825 */ /* 0x000fc800078e0214 */
[----:B--2---:R-:W-:Y:S01]  /*03a0*/  FFMA R7, R22, R7, R11 ;  /* 0x0000000716077223 */ /* 0x004fe2000000000b */
[----:B------:R-:W-:-:S04]  /*03b0*/  IMAD.WIDE R22, R3, 0x4, R18 ;  /* 0x0000000403167825 */ /* 0x000fc800078e0212 */
[----:B------:R2:W-:Y:S04]  /*03c0*/  STG.E desc[UR36][R4.64], R7 ;  /* 0x0000000704007986 */ /* 0x0005e8000c101924 */
[----:B------:R-:W3:Y:S04]  /*03d0*/  LDG.E R12, desc[UR36][R24.64] ;  /* 0x00000024180c7981 */ /* 0x000ee8000c1e1900 */
[----:B------:R-:W3:Y:S01]  /*03e0*/  LDG.E R13, desc[UR36][R22.64] ;  /* 0x00000024160d7981 */ /* 0x000ee2000c1e1900 */
[----:B------:R-:W-:-:S04]  /*03f0*/  IMAD.WIDE R14, R3, 0x4, R24 ;  /* 0x00000004030e7825 */ /* 0x000fc800078e0218 */
[----:B---3--:R-:W-:Y:S01]  /*0400*/  FFMA R27, R12, R13, R7 ;  /* 0x0000000d0c1b7223 */ /* 0x008fe20000000007 */
[----:B------:R-:W-:-:S04]  /*0410*/  IMAD.WIDE R12, R3, 0x4, R22 ;  /* 0x00000004030c7825 */ /* 0x000fc800078e0216 */
[----:B------:R3:W-:Y:S04]  /*0420*/  STG.E desc[UR36][R4.64], R27 ;  /* 0x0000001b04007986 */ /* 0x0007e8000c101924 */
[----:B------:R-:W4:Y:S04]  /*0430*/  LDG.E R18, desc[UR36][R14.64] ;  /* 0x000000240e127981 */ /* 0x000f28000c1e1900 */
[----:B-1----:R-:W4:Y:S01]  /*0440*/  LDG.E R11, desc[UR36][R12.64] ;  /* 0x000000240c0b7981 */ /* 0x002f22000c1e1900 */
[----:B------:R-:W-:-:S04]  /*0450*/  IMAD.WIDE R20, R3, 0x4, R14 ;  /* 0x0000000403147825 */ /* 0x000fc800078e020e */
[----:B----4-:R-:W-:Y:S01]  /*0460*/  FFMA R11, R18, R11, R27 ;  /* 0x0000000b120b7223 */ /* 0x010fe2000000001b */
[----:B------:R-:W-:-:S04]  /*0470*/  IMAD.WIDE R18, R3, 0x4, R12 ;  /* 0x0000000403127825 */ /* 0x000fc800078e020c */
[----:B------:R1:W-:Y:S04]  /*0480*/  STG.E desc[UR36][R4.64], R11 ;  /* 0x0000000b04007986 */ /* 0x0003e8000c101924 */
[----:B------:R-:W4:Y:S04]  /*0490*/  LDG.E R22, desc[UR36][R20.64] ;  /* 0x0000002414167981 */ /* 0x000f28000c1e1900 */
[----:B--2---:R-:W4:Y:S01]  /*04a0*/  LDG.E R7, desc[UR36][R18.64] ;  /* 0x0000002412077981 */ /* 0x004f22000c1e1900 */
[----:B------:R-:W-:-:S04]  /*04b0*/  IMAD.WIDE R24, R3, 0x4, R20 ;  /* 0x0000000403187825 */ /* 0x000fc800078e0214 */
[----:B----4-:R-:W-:Y:S01]  /*04c0*/  FFMA R7, R22, R7, R11 ;  /* 0x0000000716077223 */ /* 0x010fe2000000000b */
        /* <DEDUP_REMOVED lines=14> */
[----:B------:R-:W2:Y:S04]  /*05b0*/  LDG.E R18, desc[UR36][R18.64] ;  /* 0x0000002412127981 */ /* 0x000ea8000c1e1900 */
[----:B------:R-:W2:Y:S01]  /*05c0*/  LDG.E R20, desc[UR36][R20.64] ;  /* 0x0000002414147981 */ /* 0x000ea2000c1e1900 */
[----:B------:R-:W-:Y:S02]  /*05d0*/  IADD3 R6, PT, PT, R6, 0x8, RZ ;  /* 0x0000000806067810 */ /* 0x000fe40007ffe0ff */
[----:B------:R-:W-:-:S02]  /*05e0*/  LEA R8, R3, R8, 0x3 ;  /* 0x0000000803087211 */ /* 0x000fc400078e18ff */
[----:B------:R-:W-:Y:S02]  /*05f0*/  ISETP.NE.AND P1, PT, R6, RZ, PT ;  /* 0x000000ff0600720c */ /* 0x000fe40003f25270 */
[----:B------:R-:W-:Y:S01]  /*0600*/  LEA R10, R3, R10, 0x3 ;  /* 0x0000000a030a7211 */ /* 0x000fe200078e18ff */
[----:B--2---:R-:W-:-:S05]  /*0610*/  FFMA R7, R18, R20, R11 ;  /* 0x0000001412077223 */ /* 0x004fca000000000b */
[----:B------:R3:W-:Y:S05]  /*0620*/  STG.E desc[UR36][R4.64], R7 ;  /* 0x0000000704007986 */ /* 0x0007ea000c101924 */
[----:B------:R-:W-:Y:S05]  /*0630*/  @P1 BRA `(.L_x_2) ;  /* 0xfffffffc00281947 */ /* 0x000fea000383ffff */
[----:B------:R-:W-:Y:S05]  /*0640*/  BSYNC.RECONVERGENT B0 ;  /* 0x0000000000007941 */ /* 0x000fea0003800200 */
.L_x_1:
[----:B------:R-:W-:Y:S05]  /*0650*/  @!P0 EXIT ;  /* 0x000000000000894d */ /* 0x000fea0003800000 */
[----:B------:R-:W-:Y:S02]  /*0660*/  ISETP.GE.U32.AND P0, PT, R9, 0x4, PT ;  /* 0x000000040900780c */ /* 0x000fe40003f06070 */
[----:B------:R-:W-:-:S04]  /*0670*/  LOP3.LUT R20, R2, 0x3, RZ, 0xc0, !PT ;  /* 0x0000000302147812 */ /* 0x000fc800078ec0ff */
[----:B------:R-:W-:-:S07]  /*0680*/  ISETP.NE.AND P1, PT, R20, RZ, PT ;  /* 0x000000ff1400720c */ /* 0x000fce0003f25270 */
[----:B------:R-:W-:Y:S06]  /*0690*/  @!P0 BRA `(.L_x_3) ;  /* 0x0000000000708947 */ /* 0x000fec0003800000 */
[----:B---3--:R-:W1:Y:S01]  /*06a0*/  LDC.64 R10, c[0x0][0x380] ;  /* 0x0000e000ff0a7b82 */ /* 0x008e620000000a00 */
[CC--:B------:R-:W-:Y:S02]  /*06b0*/  IMAD R9, R0.reuse, R3.reuse, R17 ;  /* 0x0000000300097224 */ /* 0x0c0fe400078e0211 */
[----:B------:R-:W-:Y:S02]  /*06c0*/  IMAD R13, R0, R3, R16 ;  /* 0x00000003000d7224 */ /* 0x000fe400078e0210 */
[----:B-1----:R-:W-:-:S04]  /*06d0*/  IMAD.WIDE R8, R9, 0x4, R10 ;  /* 0x0000000409087825 */ /* 0x002fc800078e020a */
[----:B------:R-:W-:Y:S01]  /*06e0*/  IMAD.WIDE R10, R13, 0x4, R10 ;  /* 0x000000040d0a7825 */ /* 0x000fe200078e020a */
[----:B------:R-:W2:Y:S04]  /*06f0*/  LDG.E R6, desc[UR36][R8.64] ;  /* 0x0000002408067981 */ /* 0x000ea8000c1e1900 */
[----:B------:R-:W2:Y:S02]  /*0700*/  LDG.E R12, desc[UR36][R10.64] ;  /* 0x000000240a0c7981 */ /* 0x000ea4000c1e1900 */
[----:B--2---:R-:W-:Y:S01]  /*0710*/  FFMA R21, R6, R12, R7 ;  /* 0x0000000c06157223 */ /* 0x004fe20000000007 */
[----:B------:R-:W-:-:S04]  /*0720*/  IMAD.WIDE R6, R3, 0x4, R8 ;  /* 0x0000000403067825 */ /* 0x000fc800078e0208 */
[C---:B------:R-:W-:Y:S01]  /*0730*/  IMAD.WIDE R12, R3.reuse, 0x4, R10 ;  /* 0x00000004030c7825 */ /* 0x040fe200078e020a */
[----:B------:R1:W-:Y:S04]  /*0740*/  STG.E desc[UR36][R4.64], R21 ;  /* 0x0000001504007986 */ /* 0x0003e8000c101924 */
[----:B------:R-:W2:Y:S04]  /*0750*/  LDG.E R14, desc[UR36][R6.64] ;  /* 0x00000024060e7981 */ /* 0x000ea8000c1e1900 */
[----:B------:R-:W2:Y:S01]  /*0760*/  LDG.E R15, desc[UR36][R12.64] ;  /* 0x000000240c0f7981 */ /* 0x000ea2000c1e1900 */
        /* <DEDUP_REMOVED lines=12> */
[----:B------:R-:W-:Y:S01]  /*0830*/  IADD3 R0, PT, PT, R0, 0x4, RZ ;  /* 0x0000000400007810 */ /* 0x000fe20007ffe0ff */
[----:B--2---:R-:W-:-:S05]  /*0840*/  FFMA R7, R8, R10, R25 ;  /* 0x0000000a08077223 */ /* 0x004fca0000000019 */
[----:B------:R1:W-:Y:S02]  /*0850*/  STG.E desc[UR36][R4.64], R7 ;  /* 0x0000000704007986 */ /* 0x0003e4000c101924 */
.L_x_3:
[----:B------:R-:W-:Y:S05]  /*0860*/  @!P1 EXIT ;  /* 0x000000000000994d */ /* 0x000fea0003800000 */
[----:B------:R-:W-:Y:S02]  /*0870*/  ISETP.NE.AND P0, PT, R20, 0x1, PT ;  /* 0x000000011400780c */ /* 0x000fe40003f05270 */
[----:B------:R-:W-:-:S04]  /*0880*/  LOP3.LUT R2, R2, 0x1, RZ, 0xc0, !PT ;  /* 0x0000000102027812 */ /* 0x000fc800078ec0ff */
[----:B------:R-:W-:-:S07]  /*0890*/  ISETP.NE.U32.AND P1, PT, R2, 0x1, PT ;  /* 0x000000010200780c */ /* 0x000fce0003f25070 */
[----:B------:R-:W-:Y:S06]  /*08a0*/  @!P0 BRA `(.L_x_4) ;  /* 0x0000000000408947 */ /* 0x000fec0003800000 */
[----:B------:R-:W2:Y:S01]  /*08b0*/  LDC.64 R8, c[0x0][0x380] ;  /* 0x0000e000ff087b82 */ /* 0x000ea20000000a00 */
[CC--:B---3--:R-:W-:Y:S02]  /*08c0*/  IMAD R11, R0.reuse, R3.reuse, R17 ;  /* 0x00000003000b7224 */ /* 0x0c8fe400078e0211 */
[----:B------:R-:W-:Y:S02]  /*08d0*/  IMAD R13, R0, R3, R16 ;  /* 0x00000003000d7224 */ /* 0x000fe400078e0210 */
[----:B--2---:R-:W-:-:S04]  /*08e0*/  IMAD.WIDE R10, R11, 0x4, R8 ;  /* 0x000000040b0a7825 */ /* 0x004fc800078e0208 */
[----:B------:R-:W-:Y:S01]  /*08f0*/  IMAD.WIDE R8, R13, 0x4, R8 ;  /* 0x000000040d087825 */ /* 0x000fe200078e0208 */
[----:B------:R-:W2:Y:S04]  /*0900*/  LDG.E R2, desc[UR36][R10.64] ;  /* 0x000000240a027981 */ /* 0x000ea8000c1e1900 */
[----:B------:R-:W2:Y:S01]  /*0910*/  LDG.E R6, desc[UR36][R8.64] ;  /* 0x0000002408067981 */ /* 0x000ea2000c1e1900 */
[----:B------:R-:W-:-:S04]  /*0920*/  IMAD.WIDE R12, R3, 0x4, R10 ;  /* 0x00000004030c7825 */ /* 0x000fc800078e020a */
[----:B------:R-:W-:-:S04]  /*0930*/  IMAD.WIDE R14, R3, 0x4, R8 ;  /* 0x00000004030e7825 */ /* 0x000fc800078e0208 */
[----:B--2---:R-:W-:-:S05]  /*0940*/  FFMA R19, R2, R6, R7 ;  /* 0x0000000602137223 */ /* 0x004fca0000000007 */
[----:B------:R2:W-:Y:S04]  /*0950*/  STG.E desc[UR36][R4.64], R19 ;  /* 0x0000001304007986 */ /* 0x0005e8000c101924 */
[----:B------:R-:W1:Y:S04]  /*0960*/  LDG.E R12, desc[UR36][R12.64] ;  /* 0x000000240c0c7981 */ /* 0x000e68000c1e1900 */
[----:B------:R-:W1:Y:S01]  /*0970*/  LDG.E R14, desc[UR36][R14.64] ;  /* 0x000000240e0e7981 */ /* 0x000e62000c1e1900 */
[----:B------:R-:W-:Y:S01]  /*0980*/  IADD3 R0, PT, PT, R0, 0x2, RZ ;  /* 0x0000000200007810 */ /* 0x000fe20007ffe0ff */
[----:B-1----:R-:W-:-:S05]  /*0990*/  FFMA R7, R12, R14, R19 ;  /* 0x0000000e0c077223 */ /* 0x002fca0000000013 */
[----:B------:R2:W-:Y:S02]  /*09a0*/  STG.E desc[UR36][R4.64], R7 ;  /* 0x0000000704007986 */ /* 0x0005e4000c101924 */
.L_x_4:
[----:B------:R-:W-:Y:S05]  /*09b0*/  @P1 EXIT ;  /* 0x000000000000194d */ /* 0x000fea0003800000 */
[----:B------:R-:W4:Y:S01]  /*09c0*/  LDC.64 R8, c[0x0][0x380] ;  /* 0x0000e000ff087b82 */ /* 0x000f220000000a00 */
[CC--:B------:R-:W-:Y:S02]  /*09d0*/  IMAD R17, R0.reuse, R3.reuse, R17 ;  /* 0x0000000300117224 */ /* 0x0c0fe400078e0211 */
[----:B---3--:R-:W-:Y:S02]  /*09e0*/  IMAD R11, R0, R3, R16 ;  /* 0x00000003000b7224 */ /* 0x008fe400078e0210 */
[----:B----4-:R-:W-:-:S04]  /*09f0*/  IMAD.WIDE R2, R17, 0x4, R8 ;  /* 0x0000000411027825 */ /* 0x010fc800078e0208 */
[----:B------:R-:W-:Y:S02]  /*0a00*/  IMAD.WIDE R8, R11, 0x4, R8 ;  /* 0x000000040b087825 */ /* 0x000fe400078e0208 */
[----:B------:R-:W1:Y:S04]  /*0a10*/  LDG.E R2, desc[UR36][R2.64] ;  /* 0x0000002402027981 */ /* 0x000e68000c1e1900 */
[----:B------:R-:W1:Y:S02]  /*0a20*/  LDG.E R8, desc[UR36][R8.64] ;  /* 0x0000002408087981 */ /* 0x000e64000c1e1900 */
[----:B-12---:R-:W-:-:S05]  /*0a30*/  FFMA R7, R2, R8, R7 ;  /* 0x0000000802077223 */ /* 0x006fca0000000007 */
[----:B------:R-:W-:Y:S01]  /*0a40*/  STG.E desc[UR36][R4.64], R7 ;  /* 0x0000000704007986 */ /* 0x000fe2000c101924 */
[----:B------:R-:W-:Y:S05]  /*0a50*/  EXIT ;  /* 0x000000000000794d */ /* 0x000fea0003800000 */
.L_x_5:
[----:B------:R-:W-:-:S00]  /*0a60*/  BRA `(.L_x_5) ;  /* 0xfffffffc00fc7947 */ /* 0x000fc0000383ffff */
[----:B------:R-:W-:-:S00]  /*0a70*/  NOP ;  /* 0x0000000000007918 */ /* 0x000fc00000000000 */
        /* <DEDUP_REMOVED lines=8> */
.L_x_6:


//--------------------- .nv.global.init           --------------------------
	.section	.nv.global.init,"aw",@progbits
.nv.global.init:
	.type		$str,@object
	.size		$str,(.L_0 - $str)
$str:
        /*0000*/ 	.byte	0x63, 0x6f, 0x6f, 0x72, 0x64, 0x69, 0x6e, 0x61, 0x74, 0x65, 0x73, 0x20, 0x28, 0x78, 0x2c, 0x79
        /*0010*/ 	.byte	0x29, 0x20, 0x3d, 0x20, 0x28, 0x25, 0x64, 0x2c, 0x25, 0x64, 0x29, 0x0a, 0x00
.L_0:


//--------------------- .nv.shared.reserved.0     --------------------------
	.section	.nv.shared.reserved.0,"aw",@nobits
	.weak		__nv_reservedSMEM_offset_0_alias
	.size		__nv_reservedSMEM_offset_0_alias, 0, 64
	.other		__nv_reservedSMEM_offset_0_alias,@"STO_CUDA_RESERVED_SHARED STV_DEFAULT"
__nv_reservedSMEM_offset_0_alias:
	.zero		0
	.zero		64


//--------------------- .nv.constant0._Z6kernelPfS_ii --------------------------
	.section	.nv.constant0._Z6kernelPfS_ii,"a",@progbits
	.sectionflags	@""
	.align	4
.nv.constant0._Z6kernelPfS_ii:
	.zero		920


//--------------------- SYMBOLS --------------------------

	.type		.nv.reservedSmem.offset0,@object
	.size		.nv.reservedSmem.offset0,0x4
	.type		vprintf,@function
